//
// Generated by NVIDIA NVVM Compiler
//
// Compiler Build ID: CL-36424714
// Cuda compilation tools, release 13.0, V13.0.88
// Based on NVVM 20.0.0
//

.version 9.0
.target sm_100
.address_size 64

	// .globl	_Z8gaussParPPdiS_S_

.visible .entry _Z8gaussParPPdiS_S_(
	.param .u64 .ptr .align 1 _Z8gaussParPPdiS_S__param_0,
	.param .u32 _Z8gaussParPPdiS_S__param_1,
	.param .u64 .ptr .align 1 _Z8gaussParPPdiS_S__param_2,
	.param .u64 .ptr .align 1 _Z8gaussParPPdiS_S__param_3
)
{
	.reg .pred 	%p<5>;
	.reg .b32 	%r<19>;
	.reg .b64 	%rd<26>;
	.reg .b64 	%fd<7>;

	ld.param.u64 	%rd7, [_Z8gaussParPPdiS_S__param_0];
	ld.param.u32 	%r11, [_Z8gaussParPPdiS_S__param_1];
	ld.param.u64 	%rd5, [_Z8gaussParPPdiS_S__param_2];
	ld.param.u64 	%rd6, [_Z8gaussParPPdiS_S__param_3];
	cvta.to.global.u64 	%rd1, %rd7;
	mov.u32 	%r12, %tid.x;
	mov.u32 	%r13, %ctaid.x;
	mov.u32 	%r1, %ntid.x;
	mad.lo.s32 	%r16, %r1, %r13, %r12;
	setp.ge.s32 	%p1, %r16, %r11;
	@%p1 bra 	$L__BB0_6;
	mov.u32 	%r14, %nctaid.x;
	mul.lo.s32 	%r3, %r14, %r1;
	cvta.to.global.u64 	%rd2, %rd5;
	cvta.to.global.u64 	%rd3, %rd6;
$L__BB0_2:
	add.s32 	%r18, %r16, 1;
	setp.ge.s32 	%p2, %r18, %r11;
	@%p2 bra 	$L__BB0_5;
	mul.wide.s32 	%rd8, %r16, 8;
	add.s64 	%rd4, %rd1, %rd8;
	mov.u32 	%r17, %r16;
$L__BB0_4:
	mul.wide.s32 	%rd9, %r18, 8;
	ld.global.u64 	%rd10, [%rd4];
	cvta.to.global.u64 	%rd11, %rd10;
	add.s64 	%rd12, %rd11, %rd9;
	ld.global.f64 	%fd1, [%rd12];
	add.s64 	%rd14, %rd11, %rd8;
	ld.global.f64 	%fd2, [%rd14];
	div.rn.f64 	%fd3, %fd1, %fd2;
	st.global.f64 	[%rd12], %fd3;
	add.s32 	%r18, %r18, 1;
	add.s32 	%r9, %r17, 1;
	add.s32 	%r15, %r17, 2;
	setp.lt.s32 	%p3, %r15, %r11;
	mov.u32 	%r17, %r9;
	@%p3 bra 	$L__BB0_4;
$L__BB0_5:
	mul.wide.s32 	%rd15, %r16, 8;
	add.s64 	%rd16, %rd2, %rd15;
	ld.global.f64 	%fd4, [%rd16];
	add.s64 	%rd17, %rd1, %rd15;
	ld.global.u64 	%rd18, [%rd17];
	cvta.to.global.u64 	%rd19, %rd18;
	add.s64 	%rd20, %rd19, %rd15;
	ld.global.f64 	%fd5, [%rd20];
	div.rn.f64 	%fd6, %fd4, %fd5;
	add.s64 	%rd21, %rd3, %rd15;
	st.global.f64 	[%rd21], %fd6;
	ld.global.u64 	%rd22, [%rd17];
	cvta.to.global.u64 	%rd23, %rd22;
	add.s64 	%rd24, %rd23, %rd15;
	mov.b64 	%rd25, 4607182418800017408;
	st.global.u64 	[%rd24], %rd25;
	add.s32 	%r16, %r16, %r3;
	setp.lt.s32 	%p4, %r16, %r11;
	@%p4 bra 	$L__BB0_2;
$L__BB0_6:
	ret;

}


// ===== COMPILED SASS (sm_100) =====

	.target	sm_100

	.elftype	@"ET_EXEC"


//--------------------- .note.nv.tkinfo           --------------------------
	.section	.note.nv.tkinfo,"",@"SHT_NOTE"
	.sectionflags	@"SHF_NOTE_NV_TKINFO"
	.tkinfo
        /*0018*/ 	.word	0x00000002
        /*0030*/ 	.string	""
        /*0030*/ 	.string	"ptxas"
        /*0030*/ 	.string	"Cuda compilation tools, release 13.0, V13.0.88"
        /*0030*/ 	.string	"Build cuda_13.0.r13.0/compiler.36424714_0"
        /*0030*/ 	.string	"-arch sm_100 -m 64 "



//--------------------- .note.nv.cuinfo           --------------------------
	.section	.note.nv.cuinfo,"",@"SHT_NOTE"
	.sectionflags	@"SHF_NOTE_NV_CUINFO"
        /*0018*/ 	.short	0x0002
        /*001a*/ 	.short	0x0064
        /*001c*/ 	.short	0x0082
	.zero		2


//--------------------- .nv.info                  --------------------------
	.section	.nv.info,"",@"SHT_CUDA_INFO"
	.align	4


	//----- nvinfo : EIATTR_REGCOUNT
	.align		4
        /*0000*/ 	.byte	0x04, 0x2f
        /*0002*/ 	.short	(.L_1 - .L_0)
	.align		4
.L_0:
        /*0004*/ 	.word	index@(_Z8gaussParPPdiS_S_)
        /*0008*/ 	.word	0x0000001e


	//----- nvinfo : EIATTR_FRAME_SIZE
	.align		4
.L_1:
        /*000c*/ 	.byte	0x04, 0x11
        /*000e*/ 	.short	(.L_3 - .L_2)
	.align		4
.L_2:
        /*0010*/ 	.word	index@($__internal_0_$__cuda_sm20_div_rn_f64_full)
        /*0014*/ 	.word	0x00000000


	//----- nvinfo : EIATTR_FRAME_SIZE
	.align		4
.L_3:
        /*0018*/ 	.byte	0x04, 0x11
        /*001a*/ 	.short	(.L_5 - .L_4)
	.align		4
.L_4:
        /*001c*/ 	.word	index@(_Z8gaussParPPdiS_S_)
        /*0020*/ 	.word	0x00000000


	//----- nvinfo : EIATTR_MIN_STACK_SIZE
	.align		4
.L_5:
        /*0024*/ 	.byte	0x04, 0x12
        /*0026*/ 	.short	(.L_7 - .L_6)
	.align		4
.L_6:
        /*0028*/ 	.word	index@(_Z8gaussParPPdiS_S_)
        /*002c*/ 	.word	0x00000000
.L_7:


//--------------------- .nv.compat                --------------------------
	.section	.nv.compat,"",@"SHT_CUDA_COMPAT_INFO"
	.align	4
        /*0000*/ 	.byte	0x02, 0x09, 0x00, 0x00, 0x02, 0x02, 0x01, 0x00, 0x02, 0x05, 0x05, 0x00, 0x03, 0x07, 0x01, 0x01
        /*0010*/ 	.byte	0x02, 0x03, 0x00, 0x00, 0x02, 0x06, 0x01, 0x00, 0x04, 0x0b, 0x08, 0x00, 0x01, 0x00, 0x00, 0x00
        /*0020*/ 	.byte	0x00, 0x00, 0x00, 0x00


//--------------------- .nv.info._Z8gaussParPPdiS_S_ --------------------------
	.section	.nv.info._Z8gaussParPPdiS_S_,"",@"SHT_CUDA_INFO"
	.sectionflags	@""
	.align	4


	//----- nvinfo : EIATTR_CUDA_API_VERSION
	.align		4
        /*0000*/ 	.byte	0x04, 0x37
        /*0002*/ 	.short	(.L_9 - .L_8)
.L_8:
        /*0004*/ 	.word	0x00000082


	//----- nvinfo : EIATTR_KPARAM_INFO
	.align		4
.L_9:
        /*0008*/ 	.byte	0x04, 0x17
        /*000a*/ 	.short	(.L_11 - .L_10)
.L_10:
        /*000c*/ 	.word	0x00000000
        /*0010*/ 	.short	0x0003
        /*0012*/ 	.short	0x0018
        /*0014*/ 	.byte	0x00, 0xf5, 0x21, 0x00


	//----- nvinfo : EIATTR_KPARAM_INFO
	.align		4
.L_11:
        /*0018*/ 	.byte	0x04, 0x17
        /*001a*/ 	.short	(.L_13 - .L_12)
.L_12:
        /*001c*/ 	.word	0x00000000
        /*0020*/ 	.short	0x0002
        /*0022*/ 	.short	0x0010
        /*0024*/ 	.byte	0x00, 0xf5, 0x21, 0x00


	//----- nvinfo : EIATTR_KPARAM_INFO
	.align		4
.L_13:
        /*0028*/ 	.byte	0x04, 0x17
        /*002a*/ 	.short	(.L_15 - .L_14)
.L_14:
        /*002c*/ 	.word	0x00000000
        /*0030*/ 	.short	0x0001
        /*0032*/ 	.short	0x0008
        /*0034*/ 	.byte	0x00, 0xf0, 0x11, 0x00


	//----- nvinfo : EIATTR_KPARAM_INFO
	.align		4
.L_15:
        /*0038*/ 	.byte	0x04, 0x17
        /*003a*/ 	.short	(.L_17 - .L_16)
.L_16:
        /*003c*/ 	.word	0x00000000
        /*0040*/ 	.short	0x0000
        /*0042*/ 	.short	0x0000
        /*0044*/ 	.byte	0x00, 0xf5, 0x21, 0x00


	//----- nvinfo : EIATTR_SPARSE_MMA_MASK
	.align		4
.L_17:
        /*0048*/ 	.byte	0x03, 0x50
        /*004a*/ 	.short	0x0000


	//----- nvinfo : EIATTR_MAXREG_COUNT
	.align		4
        /*004c*/ 	.byte	0x03, 0x1b
        /*004e*/ 	.short	0x00ff


	//----- nvinfo : EIATTR_MERCURY_ISA_VERSION
	.align		4
        /*0050*/ 	.byte	0x03, 0x5f
        /*0052*/ 	.short	0x0101


	//----- nvinfo : EIATTR_VRC_CTA_INIT_COUNT
	.align		4
        /*0054*/ 	.byte	0x02, 0x4a
	.zero		1
	.zero		1


	//----- nvinfo : EIATTR_EXIT_INSTR_OFFSETS
	.align		4
        /*0058*/ 	.byte	0x04, 0x1c
        /*005a*/ 	.short	(.L_19 - .L_18)


	//   ....[0]....
.L_18:
        /*005c*/ 	.word	0x00000070


	//   ....[1]....
        /*0060*/ 	.word	0x00000600


	//----- nvinfo : EIATTR_CRS_STACK_SIZE
	.align		4
.L_19:
        /*0064*/ 	.byte	0x04, 0x1e
        /*0066*/ 	.short	(.L_21 - .L_20)
.L_20:
        /*0068*/ 	.word	0x00000000


	//----- nvinfo : EIATTR_CBANK_PARAM_SIZE
	.align		4
.L_21:
        /*006c*/ 	.byte	0x03, 0x19
        /*006e*/ 	.short	0x0020


	//----- nvinfo : EIATTR_PARAM_CBANK
	.align		4
        /*0070*/ 	.byte	0x04, 0x0a
        /*0072*/ 	.short	(.L_23 - .L_22)
	.align		4
.L_22:
        /*0074*/ 	.word	index@(.nv.constant0._Z8gaussParPPdiS_S_)
        /*0078*/ 	.short	0x0380
        /*007a*/ 	.short	0x0020


	//----- nvinfo : EIATTR_SW_WAR
	.align		4
.L_23:
        /*007c*/ 	.byte	0x04, 0x36
        /*007e*/ 	.short	(.L_25 - .L_24)
.L_24:
        /*0080*/ 	.word	0x00000008
.L_25:


//--------------------- .nv.callgraph             --------------------------
	.section	.nv.callgraph,"",@"SHT_CUDA_CALLGRAPH"
	.align	4
	.sectionentsize	8
	.align		4
        /*0000*/ 	.word	0x00000000
	.align		4
        /*0004*/ 	.word	0xffffffff
	.align		4
        /*0008*/ 	.word	0x00000000
	.align		4
        /*000c*/ 	.word	0xfffffffe
	.align		4
        /*0010*/ 	.word	0x00000000
	.align		4
        /*0014*/ 	.word	0xfffffffd
	.align		4
        /*0018*/ 	.word	0x00000000
	.align		4
        /*001c*/ 	.word	0xfffffffc


//--------------------- .text._Z8gaussParPPdiS_S_ --------------------------
	.section	.text._Z8gaussParPPdiS_S_,"ax",@progbits
	.align	128
        .global         _Z8gaussParPPdiS_S_
        .type           _Z8gaussParPPdiS_S_,@function
        .size           _Z8gaussParPPdiS_S_,(.L_x_14 - _Z8gaussParPPdiS_S_)
        .other          _Z8gaussParPPdiS_S_,@"STO_CUDA_ENTRY STV_DEFAULT"
_Z8gaussParPPdiS_S_:
.text._Z8gaussParPPdiS_S_:
[----:B------:R-:W-:Y:S01]  /*0000*/  LDC R1, c[0x0][0x37c] ;  /* 0x0000df00ff017b82 */ /* 0x000fe20000000800 */
[----:B------:R-:W0:Y:S07]  /*0010*/  S2R R2, SR_TID.X ;  /* 0x0000000000027919 */ /* 0x000e2e0000002100 */
[----:B------:R-:W0:Y:S01]  /*0020*/  S2UR UR4, SR_CTAID.X ;  /* 0x00000000000479c3 */ /* 0x000e220000002500 */
[----:B------:R-:W1:Y:S07]  /*0030*/  LDCU UR5, c[0x0][0x388] ;  /* 0x00007100ff0577ac */ /* 0x000e6e0008000800 */
[----:B------:R-:W0:Y:S02]  /*0040*/  LDC R3, c[0x0][0x360] ;  /* 0x0000d800ff037b82 */ /* 0x000e240000000800 */
[----:B0-----:R-:W-:-:S05]  /*0050*/  IMAD R2, R3, UR4, R2 ;  /* 0x0000000403027c24 */ /* 0x001fca000f8e0202 */
[----:B-1----:R-:W-:-:S13]  /*0060*/  ISETP.GE.AND P0, PT, R2, UR5, PT ;  /* 0x0000000502007c0c */ /* 0x002fda000bf06270 */
[----:B------:R-:W-:Y:S05]  /*0070*/  @P0 EXIT ;  /* 0x000000000000094d */ /* 0x000fea0003800000 */
[----:B------:R-:W0:Y:S01]  /*0080*/  LDCU UR4, c[0x0][0x370] ;  /* 0x00006e00ff0477ac */ /* 0x000e220008000800 */
[----:B------:R-:W1:Y:S01]  /*0090*/  LDCU.64 UR6, c[0x0][0x358] ;  /* 0x00006b00ff0677ac */ /* 0x000e620008000a00 */
[----:B------:R-:W2:Y:S01]  /*00a0*/  LDCU UR5, c[0x0][0x388] ;  /* 0x00007100ff0577ac */ /* 0x000ea20008000800 */
[----:B0-----:R-:W-:-:S07]  /*00b0*/  IMAD R3, R3, UR4, RZ ;  /* 0x0000000403037c24 */ /* 0x001fce000f8e02ff */
.L_x_7:
[----:B------:R-:W0:Y:S01]  /*00c0*/  LDCU UR4, c[0x0][0x388] ;  /* 0x00007100ff0477ac */ /* 0x000e220008000800 */
[----:B------:R-:W-:Y:S01]  /*00d0*/  VIADD R4, R2, 0x1 ;  /* 0x0000000102047836 */ /* 0x000fe20000000000 */
[----:B------:R-:W-:Y:S04]  /*00e0*/  BSSY.RECONVERGENT B0, `(.L_x_0) ;  /* 0x0000027000007945 */ /* 0x000fe80003800200 */
[----:B0-----:R-:W-:-:S13]  /*00f0*/  ISETP.GE.AND P0, PT, R4, UR4, PT ;  /* 0x0000000404007c0c */ /* 0x001fda000bf06270 */
[----:B------:R-:W-:Y:S05]  /*0100*/  @P0 BRA `(.L_x_1) ;  /* 0x0000000000900947 */ /* 0x000fea0003800000 */
[----:B------:R-:W0:Y:S01]  /*0110*/  LDC.64 R14, c[0x0][0x380] ;  /* 0x0000e000ff0e7b82 */ /* 0x000e220000000a00 */
[----:B------:R-:W-:Y:S02]  /*0120*/  IMAD.MOV.U32 R5, RZ, RZ, R2 ;  /* 0x000000ffff057224 */ /* 0x000fe400078e0002 */
[----:B0-----:R-:W-:-:S07]  /*0130*/  IMAD.WIDE R14, R2, 0x8, R14 ;  /* 0x00000008020e7825 */ /* 0x001fce00078e020e */
.L_x_4:
[----:B-1----:R-:W3:Y:S02]  /*0140*/  LDG.E.64 R12, desc[UR6][R14.64] ;  /* 0x000000060e0c7981 */ /* 0x002ee4000c1e1b00 */
[----:B---3--:R-:W-:-:S06]  /*0150*/  IMAD.WIDE R8, R2, 0x8, R12 ;  /* 0x0000000802087825 */ /* 0x008fcc00078e020c */
[----:B------:R-:W3:Y:S01]  /*0160*/  LDG.E.64 R8, desc[UR6][R8.64] ;  /* 0x0000000608087981 */ /* 0x000ee2000c1e1b00 */
[----:B------:R-:W-:-:S05]  /*0170*/  IMAD.WIDE R12, R4, 0x8, R12 ;  /* 0x00000008040c7825 */ /* 0x000fca00078e020c */
[----:B------:R-:W4:Y:S01]  /*0180*/  LDG.E.64 R10, desc[UR6][R12.64] ;  /* 0x000000060c0a7981 */ /* 0x000f22000c1e1b00 */
[----:B------:R-:W-:Y:S01]  /*0190*/  IMAD.MOV.U32 R6, RZ, RZ, 0x1 ;  /* 0x00000001ff067424 */ /* 0x000fe200078e00ff */
[----:B------:R-:W-:Y:S01]  /*01a0*/  BSSY.RECONVERGENT B1, `(.L_x_2) ;  /* 0x0000014000017945 */ /* 0x000fe20003800200 */
[----:B---3--:R-:W0:Y:S01]  /*01b0*/  MUFU.RCP64H R7, R9 ;  /* 0x0000000900077308 */ /* 0x008e220000001800 */
[----:B----4-:R-:W-:-:S03]  /*01c0*/  FSETP.GEU.AND P1, PT, |R11|, 6.5827683646048100446e-37, PT ;  /* 0x036000000b00780b */ /* 0x010fc60003f2e200 */
[----:B0-----:R-:W-:-:S08]  /*01d0*/  DFMA R16, -R8, R6, 1 ;  /* 0x3ff000000810742b */ /* 0x001fd00000000106 */
[----:B------:R-:W-:-:S08]  /*01e0*/  DFMA R16, R16, R16, R16 ;  /* 0x000000101010722b */ /* 0x000fd00000000010 */
[----:B------:R-:W-:-:S08]  /*01f0*/  DFMA R16, R6, R16, R6 ;  /* 0x000000100610722b */ /* 0x000fd00000000006 */
[----:B------:R-:W-:-:S08]  /*0200*/  DFMA R6, -R8, R16, 1 ;  /* 0x3ff000000806742b */ /* 0x000fd00000000110 */
[----:B------:R-:W-:-:S08]  /*0210*/  DFMA R6, R16, R6, R16 ;  /* 0x000000061006722b */ /* 0x000fd00000000010 */
[----:B------:R-:W-:-:S08]  /*0220*/  DMUL R16, R10, R6 ;  /* 0x000000060a107228 */ /* 0x000fd00000000000 */
[----:B------:R-:W-:-:S08]  /*0230*/  DFMA R18, -R8, R16, R10 ;  /* 0x000000100812722b */ /* 0x000fd0000000010a */
[----:B------:R-:W-:-:S10]  /*0240*/  DFMA R6, R6, R18, R16 ;  /* 0x000000120606722b */ /* 0x000fd40000000010 */
[----:B------:R-:W-:-:S05]  /*0250*/  FFMA R0, RZ, R9, R7 ;  /* 0x00000009ff007223 */ /* 0x000fca0000000007 */
[----:B------:R-:W-:-:S13]  /*0260*/  FSETP.GT.AND P0, PT, |R0|, 1.469367938527859385e-39, PT ;  /* 0x001000000000780b */ /* 0x000fda0003f04200 */
[----:B------:R-:W-:Y:S05]  /*0270*/  @P0 BRA P1, `(.L_x_3) ;  /* 0x0000000000180947 */ /* 0x000fea0000800000 */
[----:B------:R-:W-:Y:S01]  /*0280*/  IMAD.MOV.U32 R6, RZ, RZ, R10 ;  /* 0x000000ffff067224 */ /* 0x000fe200078e000a */
[----:B------:R-:W-:Y:S01]  /*0290*/  MOV R0, 0x2c0 ;  /* 0x000002c000007802 */ /* 0x000fe20000000f00 */
[----:B------:R-:W-:-:S07]  /*02a0*/  IMAD.MOV.U32 R7, RZ, RZ, R11 ;  /* 0x000000ffff077224 */ /* 0x000fce00078e000b */
[----:B--2---:R-:W-:Y:S05]  /*02b0*/  CALL.REL.NOINC `($__internal_0_$__cuda_sm20_div_rn_f64_full) ;  /* 0x0000000000d47944 */ /* 0x004fea0003c00000 */
[----:B------:R-:W-:Y:S02]  /*02c0*/  IMAD.MOV.U32 R6, RZ, RZ, R18 ;  /* 0x000000ffff067224 */ /* 0x000fe400078e0012 */
[----:B------:R-:W-:-:S07]  /*02d0*/  IMAD.MOV.U32 R7, RZ, RZ, R19 ;  /* 0x000000ffff077224 */ /* 0x000fce00078e0013 */
.L_x_3:
[----:B--2---:R-:W-:Y:S05]  /*02e0*/  BSYNC.RECONVERGENT B1 ;  /* 0x0000000000017941 */ /* 0x004fea0003800200 */
.L_x_2:
[----:B------:R0:W-:Y:S01]  /*02f0*/  STG.E.64 desc[UR6][R12.64], R6 ;  /* 0x000000060c007986 */ /* 0x0001e2000c101b06 */
[C---:B------:R-:W-:Y:S02]  /*0300*/  VIADD R0, R5.reuse, 0x2 ;  /* 0x0000000205007836 */ /* 0x040fe40000000000 */
[----:B------:R-:W-:Y:S02]  /*0310*/  VIADD R5, R5, 0x1 ;  /* 0x0000000105057836 */ /* 0x000fe40000000000 */
[----:B------:R-:W-:Y:S01]  /*0320*/  VIADD R4, R4, 0x1 ;  /* 0x0000000104047836 */ /* 0x000fe20000000000 */
[----:B------:R-:W-:-:S13]  /*0330*/  ISETP.GE.AND P0, PT, R0, UR5, PT ;  /* 0x0000000500007c0c */ /* 0x000fda000bf06270 */
[----:B0-----:R-:W-:Y:S05]  /*0340*/  @!P0 BRA `(.L_x_4) ;  /* 0xfffffffc007c8947 */ /* 0x001fea000383ffff */
.L_x_1:
[----:B-12---:R-:W-:Y:S05]  /*0350*/  BSYNC.RECONVERGENT B0 ;  /* 0x0000000000007941 */ /* 0x006fea0003800200 */
.L_x_0:
[----:B------:R-:W0:Y:S08]  /*0360*/  LDC.64 R4, c[0x0][0x380] ;  /* 0x0000e000ff047b82 */ /* 0x000e300000000a00 */
[----:B------:R-:W1:Y:S01]  /*0370*/  LDC.64 R10, c[0x0][0x390] ;  /* 0x0000e400ff0a7b82 */ /* 0x000e620000000a00 */
[----:B0-----:R-:W-:-:S05]  /*0380*/  IMAD.WIDE R4, R2, 0x8, R4 ;  /* 0x0000000802047825 */ /* 0x001fca00078e0204 */
[----:B------:R-:W2:Y:S01]  /*0390*/  LDG.E.64 R6, desc[UR6][R4.64] ;  /* 0x0000000604067981 */ /* 0x000ea2000c1e1b00 */
[----:B-1----:R-:W-:-:S06]  /*03a0*/  IMAD.WIDE R10, R2, 0x8, R10 ;  /* 0x00000008020a7825 */ /* 0x002fcc00078e020a */
[----:B------:R-:W3:Y:S01]  /*03b0*/  LDG.E.64 R10, desc[UR6][R10.64] ;  /* 0x000000060a0a7981 */ /* 0x000ee2000c1e1b00 */
[----:B--2---:R-:W-:-:S05]  /*03c0*/  IMAD.WIDE R6, R2, 0x8, R6 ;  /* 0x0000000802067825 */ /* 0x004fca00078e0206 */
[----:B------:R-:W2:Y:S01]  /*03d0*/  LDG.E.64 R8, desc[UR6][R6.64] ;  /* 0x0000000606087981 */ /* 0x000ea2000c1e1b00 */
[----:B------:R-:W-:Y:S01]  /*03e0*/  IMAD.MOV.U32 R12, RZ, RZ, 0x1 ;  /* 0x00000001ff0c7424 */ /* 0x000fe200078e00ff */
[----:B---3--:R-:W-:Y:S01]  /*03f0*/  FSETP.GEU.AND P1, PT, |R11|, 6.5827683646048100446e-37, PT ;  /* 0x036000000b00780b */ /* 0x008fe20003f2e200 */
[----:B------:R-:W-:Y:S01]  /*0400*/  BSSY.RECONVERGENT B0, `(.L_x_5) ;  /* 0x0000013000007945 */ /* 0x000fe20003800200 */
[----:B--2---:R-:W0:Y:S03]  /*0410*/  MUFU.RCP64H R13, R9 ;  /* 0x00000009000d7308 */ /* 0x004e260000001800 */
        /* <DEDUP_REMOVED lines=14> */
[----:B------:R-:W-:Y:S05]  /*0500*/  CALL.REL.NOINC `($__internal_0_$__cuda_sm20_div_rn_f64_full) ;  /* 0x0000000000407944 */ /* 0x000fea0003c00000 */
[----:B------:R-:W-:Y:S01]  /*0510*/  MOV R6, R18 ;  /* 0x0000001200067202 */ /* 0x000fe20000000f00 */
[----:B------:R-:W-:-:S07]  /*0520*/  IMAD.MOV.U32 R7, RZ, RZ, R19 ;  /* 0x000000ffff077224 */ /* 0x000fce00078e0013 */
.L_x_6:
[----:B------:R-:W-:Y:S05]  /*0530*/  BSYNC.RECONVERGENT B0 ;  /* 0x0000000000007941 */ /* 0x000fea0003800200 */
.L_x_5:
[----:B------:R-:W0:Y:S01]  /*0540*/  LDC.64 R8, c[0x0][0x398] ;  /* 0x0000e600ff087b82 */ /* 0x000e220000000a00 */
[----:B------:R-:W1:Y:S01]  /*0550*/  LDCU UR4, c[0x0][0x388] ;  /* 0x00007100ff0477ac */ /* 0x000e620008000800 */
[----:B0-----:R-:W-:-:S05]  /*0560*/  IMAD.WIDE R8, R2, 0x8, R8 ;  /* 0x0000000802087825 */ /* 0x001fca00078e0208 */
[----:B------:R0:W-:Y:S04]  /*0570*/  STG.E.64 desc[UR6][R8.64], R6 ;  /* 0x0000000608007986 */ /* 0x0001e8000c101b06 */
[----:B------:R-:W2:Y:S01]  /*0580*/  LDG.E.64 R4, desc[UR6][R4.64] ;  /* 0x0000000604047981 */ /* 0x000ea2000c1e1b00 */
[----:B------:R-:W-:Y:S02]  /*0590*/  IMAD.MOV.U32 R12, RZ, RZ, 0x0 ;  /* 0x00000000ff0c7424 */ /* 0x000fe400078e00ff */
[----:B------:R-:W-:Y:S02]  /*05a0*/  IMAD.MOV.U32 R13, RZ, RZ, 0x3ff00000 ;  /* 0x3ff00000ff0d7424 */ /* 0x000fe400078e00ff */
[----:B--2---:R-:W-:-:S04]  /*05b0*/  IMAD.WIDE R10, R2, 0x8, R4 ;  /* 0x00000008020a7825 */ /* 0x004fc800078e0204 */
[----:B------:R-:W-:Y:S01]  /*05c0*/  IMAD.IADD R2, R3, 0x1, R2 ;  /* 0x0000000103027824 */ /* 0x000fe200078e0202 */
[----:B------:R0:W-:Y:S04]  /*05d0*/  STG.E.64 desc[UR6][R10.64], R12 ;  /* 0x0000000c0a007986 */ /* 0x0001e8000c101b06 */
[----:B-1----:R-:W-:-:S13]  /*05e0*/  ISETP.GE.AND P0, PT, R2, UR4, PT ;  /* 0x0000000402007c0c */ /* 0x002fda000bf06270 */
[----:B0-----:R-:W-:Y:S05]  /*05f0*/  @!P0 BRA `(.L_x_7) ;  /* 0xfffffff800b08947 */ /* 0x001fea000383ffff */
[----:B------:R-:W-:Y:S05]  /*0600*/  EXIT ;  /* 0x000000000000794d */ /* 0x000fea0003800000 */
        .weak           $__internal_0_$__cuda_sm20_div_rn_f64_full
        .type           $__internal_0_$__cuda_sm20_div_rn_f64_full,@function
        .size           $__internal_0_$__cuda_sm20_div_rn_f64_full,(.L_x_14 - $__internal_0_$__cuda_sm20_div_rn_f64_full)
$__internal_0_$__cuda_sm20_div_rn_f64_full:
[C---:B------:R-:W-:Y:S01]  /*0610*/  FSETP.GEU.AND P0, PT, |R9|.reuse, 1.469367938527859385e-39, PT ;  /* 0x001000000900780b */ /* 0x040fe20003f0e200 */
[----:B------:R-:W-:Y:S01]  /*0620*/  IMAD.MOV.U32 R16, RZ, RZ, 0x1 ;  /* 0x00000001ff107424 */ /* 0x000fe200078e00ff */
[----:B------:R-:W-:Y:S01]  /*0630*/  LOP3.LUT R10, R9, 0x800fffff, RZ, 0xc0, !PT ;  /* 0x800fffff090a7812 */ /* 0x000fe200078ec0ff */
[----:B------:R-:W-:Y:S01]  /*0640*/  IMAD.MOV.U32 R25, RZ, RZ, 0x1ca00000 ;  /* 0x1ca00000ff197424 */ /* 0x000fe200078e00ff */
[C---:B------:R-:W-:Y:S01]  /*0650*/  FSETP.GEU.AND P2, PT, |R7|.reuse, 1.469367938527859385e-39, PT ;  /* 0x001000000700780b */ /* 0x040fe20003f4e200 */
[----:B------:R-:W-:Y:S01]  /*0660*/  BSSY.RECONVERGENT B2, `(.L_x_8) ;  /* 0x0000052000027945 */ /* 0x000fe20003800200 */
[----:B------:R-:W-:Y:S01]  /*0670*/  LOP3.LUT R11, R10, 0x3ff00000, RZ, 0xfc, !PT ;  /* 0x3ff000000a0b7812 */ /* 0x000fe200078efcff */
[----:B------:R-:W-:Y:S01]  /*0680*/  IMAD.MOV.U32 R10, RZ, RZ, R8 ;  /* 0x000000ffff0a7224 */ /* 0x000fe200078e0008 */
[----:B------:R-:W-:Y:S02]  /*0690*/  LOP3.LUT R24, R7, 0x7ff00000, RZ, 0xc0, !PT ;  /* 0x7ff0000007187812 */ /* 0x000fe400078ec0ff */
[----:B------:R-:W-:-:S03]  /*06a0*/  LOP3.LUT R27, R9, 0x7ff00000, RZ, 0xc0, !PT ;  /* 0x7ff00000091b7812 */ /* 0x000fc600078ec0ff */
[----:B------:R-:W-:Y:S01]  /*06b0*/  @!P0 DMUL R10, R8, 8.98846567431157953865e+307 ;  /* 0x7fe00000080a8828 */ /* 0x000fe20000000000 */
[----:B------:R-:W-:-:S03]  /*06c0*/  ISETP.GE.U32.AND P1, PT, R24, R27, PT ;  /* 0x0000001b1800720c */ /* 0x000fc60003f26070 */
[----:B------:R-:W-:Y:S02]  /*06d0*/  @!P2 LOP3.LUT R19, R9, 0x7ff00000, RZ, 0xc0, !PT ;  /* 0x7ff000000913a812 */ /* 0x000fe400078ec0ff */
[----:B------:R-:W0:Y:S02]  /*06e0*/  MUFU.RCP64H R17, R11 ;  /* 0x0000000b00117308 */ /* 0x000e240000001800 */
[----:B------:R-:W-:Y:S02]  /*06f0*/  @!P2 ISETP.GE.U32.AND P3, PT, R24, R19, PT ;  /* 0x000000131800a20c */ /* 0x000fe40003f66070 */
[----:B------:R-:W-:Y:S02]  /*0700*/  @!P0 LOP3.LUT R27, R11, 0x7ff00000, RZ, 0xc0, !PT ;  /* 0x7ff000000b1b8812 */ /* 0x000fe400078ec0ff */
[----:B------:R-:W-:-:S04]  /*0710*/  @!P2 SEL R19, R25, 0x63400000, !P3 ;  /* 0x634000001913a807 */ /* 0x000fc80005800000 */
[----:B------:R-:W-:-:S04]  /*0720*/  @!P2 LOP3.LUT R22, R19, 0x80000000, R7, 0xf8, !PT ;  /* 0x800000001316a812 */ /* 0x000fc800078ef807 */
[----:B------:R-:W-:Y:S01]  /*0730*/  @!P2 LOP3.LUT R23, R22, 0x100000, RZ, 0xfc, !PT ;  /* 0x001000001617a812 */ /* 0x000fe200078efcff */
[----:B------:R-:W-:Y:S01]  /*0740*/  @!P2 IMAD.MOV.U32 R22, RZ, RZ, RZ ;  /* 0x000000ffff16a224 */ /* 0x000fe200078e00ff */
[----:B0-----:R-:W-:-:S08]  /*0750*/  DFMA R20, R16, -R10, 1 ;  /* 0x3ff000001014742b */ /* 0x001fd0000000080a */
[----:B------:R-:W-:-:S08]  /*0760*/  DFMA R20, R20, R20, R20 ;  /* 0x000000141414722b */ /* 0x000fd00000000014 */
[----:B------:R-:W-:Y:S01]  /*0770*/  DFMA R20, R16, R20, R16 ;  /* 0x000000141014722b */ /* 0x000fe20000000010 */
[----:B------:R-:W-:Y:S01]  /*0780*/  SEL R17, R25, 0x63400000, !P1 ;  /* 0x6340000019117807 */ /* 0x000fe20004800000 */
[----:B------:R-:W-:-:S03]  /*0790*/  IMAD.MOV.U32 R16, RZ, RZ, R6 ;  /* 0x000000ffff107224 */ /* 0x000fc600078e0006 */
[----:B------:R-:W-:-:S03]  /*07a0*/  LOP3.LUT R17, R17, 0x800fffff, R7, 0xf8, !PT ;  /* 0x800fffff11117812 */ /* 0x000fc600078ef807 */
[----:B------:R-:W-:-:S03]  /*07b0*/  DFMA R18, R20, -R10, 1 ;  /* 0x3ff000001412742b */ /* 0x000fc6000000080a */
[----:B------:R-:W-:-:S05]  /*07c0*/  @!P2 DFMA R16, R16, 2, -R22 ;  /* 0x400000001010a82b */ /* 0x000fca0000000816 */
[----:B------:R-:W-:-:S08]  /*07d0*/  DFMA R18, R20, R18, R20 ;  /* 0x000000121412722b */ /* 0x000fd00000000014 */
[----:B------:R-:W-:-:S08]  /*07e0*/  DMUL R20, R18, R16 ;  /* 0x0000001012147228 */ /* 0x000fd00000000000 */
[----:B------:R-:W-:-:S08]  /*07f0*/  DFMA R22, R20, -R10, R16 ;  /* 0x8000000a1416722b */ /* 0x000fd00000000010 */
[----:B------:R-:W-:Y:S01]  /*0800*/  DFMA R22, R18, R22, R20 ;  /* 0x000000161216722b */ /* 0x000fe20000000014 */
[----:B------:R-:W-:Y:S01]  /*0810*/  MOV R20, R24 ;  /* 0x0000001800147202 */ /* 0x000fe20000000f00 */
[----:B------:R-:W-:Y:S01]  /*0820*/  VIADD R19, R27, 0xffffffff ;  /* 0xffffffff1b137836 */ /* 0x000fe20000000000 */
[----:B------:R-:W-:-:S05]  /*0830*/  @!P2 LOP3.LUT R20, R17, 0x7ff00000, RZ, 0xc0, !PT ;  /* 0x7ff000001114a812 */ /* 0x000fca00078ec0ff */
[----:B------:R-:W-:-:S05]  /*0840*/  VIADD R18, R20, 0xffffffff ;  /* 0xffffffff14127836 */ /* 0x000fca0000000000 */
[----:B------:R-:W-:-:S04]  /*0850*/  ISETP.GT.U32.AND P0, PT, R18, 0x7feffffe, PT ;  /* 0x7feffffe1200780c */ /* 0x000fc80003f04070 */
[----:B------:R-:W-:-:S13]  /*0860*/  ISETP.GT.U32.OR P0, PT, R19, 0x7feffffe, P0 ;  /* 0x7feffffe1300780c */ /* 0x000fda0000704470 */
[----:B------:R-:W-:Y:S05]  /*0870*/  @P0 BRA `(.L_x_9) ;  /* 0x00000000006c0947 */ /* 0x000fea0003800000 */
[----:B------:R-:W-:-:S04]  /*0880*/  LOP3.LUT R7, R9, 0x7ff00000, RZ, 0xc0, !PT ;  /* 0x7ff0000009077812 */ /* 0x000fc800078ec0ff */
[CC--:B------:R-:W-:Y:S02]  /*0890*/  VIADDMNMX R6, R24.reuse, -R7.reuse, 0xb9600000, !PT ;  /* 0xb960000018067446 */ /* 0x0c0fe40007800907 */
[----:B------:R-:W-:Y:S02]  /*08a0*/  ISETP.GE.U32.AND P0, PT, R24, R7, PT ;  /* 0x000000071800720c */ /* 0x000fe40003f06070 */
[----:B------:R-:W-:Y:S02]  /*08b0*/  VIMNMX R6, PT, PT, R6, 0x46a00000, PT ;  /* 0x46a0000006067848 */ /* 0x000fe40003fe0100 */
[----:B------:R-:W-:-:S05]  /*08c0*/  SEL R25, R25, 0x63400000, !P0 ;  /* 0x6340000019197807 */ /* 0x000fca0004000000 */
[----:B------:R-:W-:Y:S02]  /*08d0*/  IMAD.IADD R20, R6, 0x1, -R25 ;  /* 0x0000000106147824 */ /* 0x000fe400078e0a19 */
[----:B------:R-:W-:Y:S02]  /*08e0*/  IMAD.MOV.U32 R6, RZ, RZ, RZ ;  /* 0x000000ffff067224 */ /* 0x000fe400078e00ff */
[----:B------:R-:W-:-:S06]  /*08f0*/  VIADD R7, R20, 0x7fe00000 ;  /* 0x7fe0000014077836 */ /* 0x000fcc0000000000 */
[----:B------:R-:W-:-:S10]  /*0900*/  DMUL R18, R22, R6 ;  /* 0x0000000616127228 */ /* 0x000fd40000000000 */
[----:B------:R-:W-:-:S13]  /*0910*/  FSETP.GTU.AND P0, PT, |R19|, 1.469367938527859385e-39, PT ;  /* 0x001000001300780b */ /* 0x000fda0003f0c200 */
[----:B------:R-:W-:Y:S05]  /*0920*/  @P0 BRA `(.L_x_10) ;  /* 0x0000000000940947 */ /* 0x000fea0003800000 */
[----:B------:R-:W-:Y:S01]  /*0930*/  DFMA R10, R22, -R10, R16 ;  /* 0x8000000a160a722b */ /* 0x000fe20000000010 */
[----:B------:R-:W-:-:S09]  /*0940*/  IMAD.MOV.U32 R8, RZ, RZ, RZ ;  /* 0x000000ffff087224 */ /* 0x000fd200078e00ff */
[C---:B------:R-:W-:Y:S02]  /*0950*/  FSETP.NEU.AND P0, PT, R11.reuse, RZ, PT ;  /* 0x000000ff0b00720b */ /* 0x040fe40003f0d000 */
[----:B------:R-:W-:-:S04]  /*0960*/  LOP3.LUT R17, R11, 0x80000000, R9, 0x48, !PT ;  /* 0x800000000b117812 */ /* 0x000fc800078e4809 */
[----:B------:R-:W-:-:S07]  /*0970*/  LOP3.LUT R9, R17, R7, RZ, 0xfc, !PT ;  /* 0x0000000711097212 */ /* 0x000fce00078efcff */
[----:B------:R-:W-:Y:S05]  /*0980*/  @!P0 BRA `(.L_x_10) ;  /* 0x00000000007c8947 */ /* 0x000fea0003800000 */
[----:B------:R-:W-:Y:S01]  /*0990*/  IMAD.MOV R7, RZ, RZ, -R20 ;  /* 0x000000ffff077224 */ /* 0x000fe200078e0a14 */
[----:B------:R-:W-:Y:S01]  /*09a0*/  DMUL.RP R8, R22, R8 ;  /* 0x0000000816087228 */ /* 0x000fe20000008000 */
[----:B------:R-:W-:-:S06]  /*09b0*/  IMAD.MOV.U32 R6, RZ, RZ, RZ ;  /* 0x000000ffff067224 */ /* 0x000fcc00078e00ff */
[----:B------:R-:W-:-:S03]  /*09c0*/  DFMA R6, R18, -R6, R22 ;  /* 0x800000061206722b */ /* 0x000fc60000000016 */
[----:B------:R-:W-:-:S03]  /*09d0*/  LOP3.LUT R17, R9, R17, RZ, 0x3c, !PT ;  /* 0x0000001109117212 */ /* 0x000fc600078e3cff */
[----:B------:R-:W-:-:S04]  /*09e0*/  IADD3 R6, PT, PT, -R20, -0x43300000, RZ ;  /* 0xbcd0000014067810 */ /* 0x000fc80007ffe1ff */
[----:B------:R-:W-:-:S04]  /*09f0*/  FSETP.NEU.AND P0, PT, |R7|, R6, PT ;  /* 0x000000060700720b */ /* 0x000fc80003f0d200 */
[----:B------:R-:W-:Y:S02]  /*0a00*/  FSEL R18, R8, R18, !P0 ;  /* 0x0000001208127208 */ /* 0x000fe40004000000 */
[----:B------:R-:W-:Y:S01]  /*0a10*/  FSEL R19, R17, R19, !P0 ;  /* 0x0000001311137208 */ /* 0x000fe20004000000 */
[----:B------:R-:W-:Y:S06]  /*0a20*/  BRA `(.L_x_10) ;  /* 0x0000000000547947 */ /* 0x000fec0003800000 */
.L_x_9:
[----:B------:R-:W-:-:S14]  /*0a30*/  DSETP.NAN.AND P0, PT, R6, R6, PT ;  /* 0x000000060600722a */ /* 0x000fdc0003f08000 */
[----:B------:R-:W-:Y:S05]  /*0a40*/  @P0 BRA `(.L_x_11) ;  /* 0x0000000000440947 */ /* 0x000fea0003800000 */
[----:B------:R-:W-:-:S14]  /*0a50*/  DSETP.NAN.AND P0, PT, R8, R8, PT ;  /* 0x000000080800722a */ /* 0x000fdc0003f08000 */
[----:B------:R-:W-:Y:S05]  /*0a60*/  @P0 BRA `(.L_x_12) ;  /* 0x0000000000300947 */ /* 0x000fea0003800000 */
[----:B------:R-:W-:Y:S01]  /*0a70*/  ISETP.NE.AND P0, PT, R20, R27, PT ;  /* 0x0000001b1400720c */ /* 0x000fe20003f05270 */
[----:B------:R-:W-:Y:S01]  /*0a80*/  IMAD.MOV.U32 R18, RZ, RZ, 0x0 ;  /* 0x00000000ff127424 */ /* 0x000fe200078e00ff */
[----:B------:R-:W-:-:S11]  /*0a90*/  MOV R19, 0xfff80000 ;  /* 0xfff8000000137802 */ /* 0x000fd60000000f00 */
[----:B------:R-:W-:Y:S05]  /*0aa0*/  @!P0 BRA `(.L_x_10) ;  /* 0x0000000000348947 */ /* 0x000fea0003800000 */
[----:B------:R-:W-:Y:S02]  /*0ab0*/  ISETP.NE.AND P0, PT, R20, 0x7ff00000, PT ;  /* 0x7ff000001400780c */ /* 0x000fe40003f05270 */
[----:B------:R-:W-:Y:S02]  /*0ac0*/  LOP3.LUT R19, R7, 0x80000000, R9, 0x48, !PT ;  /* 0x8000000007137812 */ /* 0x000fe400078e4809 */
[----:B------:R-:W-:-:S13]  /*0ad0*/  ISETP.EQ.OR P0, PT, R27, RZ, !P0 ;  /* 0x000000ff1b00720c */ /* 0x000fda0004702670 */
[----:B------:R-:W-:Y:S01]  /*0ae0*/  @P0 LOP3.LUT R6, R19, 0x7ff00000, RZ, 0xfc, !PT ;  /* 0x7ff0000013060812 */ /* 0x000fe200078efcff */
[----:B------:R-:W-:Y:S02]  /*0af0*/  @!P0 IMAD.MOV.U32 R18, RZ, RZ, RZ ;  /* 0x000000ffff128224 */ /* 0x000fe400078e00ff */
[----:B------:R-:W-:Y:S02]  /*0b00*/  @P0 IMAD.MOV.U32 R18, RZ, RZ, RZ ;  /* 0x000000ffff120224 */ /* 0x000fe400078e00ff */
[----:B------:R-:W-:Y:S01]  /*0b10*/  @P0 IMAD.MOV.U32 R19, RZ, RZ, R6 ;  /* 0x000000ffff130224 */ /* 0x000fe200078e0006 */
[----:B------:R-:W-:Y:S06]  /*0b20*/  BRA `(.L_x_10) ;  /* 0x0000000000147947 */ /* 0x000fec0003800000 */
.L_x_12:
[----:B------:R-:W-:Y:S01]  /*0b30*/  LOP3.LUT R19, R9, 0x80000, RZ, 0xfc, !PT ;  /* 0x0008000009137812 */ /* 0x000fe200078efcff */
[----:B------:R-:W-:Y:S01]  /*0b40*/  IMAD.MOV.U32 R18, RZ, RZ, R8 ;  /* 0x000000ffff127224 */ /* 0x000fe200078e0008 */
[----:B------:R-:W-:Y:S06]  /*0b50*/  BRA `(.L_x_10) ;  /* 0x0000000000087947 */ /* 0x000fec0003800000 */
.L_x_11:
[----:B------:R-:W-:Y:S01]  /*0b60*/  LOP3.LUT R19, R7, 0x80000, RZ, 0xfc, !PT ;  /* 0x0008000007137812 */ /* 0x000fe200078efcff */
[----:B------:R-:W-:-:S07]  /*0b70*/  IMAD.MOV.U32 R18, RZ, RZ, R6 ;  /* 0x000000ffff127224 */ /* 0x000fce00078e0006 */
.L_x_10:
[----:B------:R-:W-:Y:S05]  /*0b80*/  BSYNC.RECONVERGENT B2 ;  /* 0x0000000000027941 */ /* 0x000fea0003800200 */
.L_x_8:
[----:B------:R-:W-:Y:S02]  /*0b90*/  IMAD.MOV.U32 R6, RZ, RZ, R0 ;  /* 0x000000ffff067224 */ /* 0x000fe400078e0000 */
[----:B------:R-:W-:-:S04]  /*0ba0*/  IMAD.MOV.U32 R7, RZ, RZ, 0x0 ;  /* 0x00000000ff077424 */ /* 0x000fc800078e00ff */
[----:B------:R-:W-:Y:S05]  /*0bb0*/  RET.REL.NODEC R6 `(_Z8gaussParPPdiS_S_) ;  /* 0xfffffff406107950 */ /* 0x000fea0003c3ffff */
.L_x_13:
[----:B------:R-:W-:-:S00]  /*0bc0*/  BRA `(.L_x_13) ;  /* 0xfffffffc00fc7947 */ /* 0x000fc0000383ffff */
[----:B------:R-:W-:-:S00]  /*0bd0*/  NOP ;  /* 0x0000000000007918 */ /* 0x000fc00000000000 */
        /* <DEDUP_REMOVED lines=10> */
.L_x_14:


//--------------------- .nv.shared.reserved.0     --------------------------
	.section	.nv.shared.reserved.0,"aw",@nobits
	.weak		__nv_reservedSMEM_offset_0_alias
	.size		__nv_reservedSMEM_offset_0_alias, 0, 64
	.other		__nv_reservedSMEM_offset_0_alias,@"STO_CUDA_RESERVED_SHARED STV_DEFAULT"
__nv_reservedSMEM_offset_0_alias:
	.zero		0
	.zero		64


//--------------------- .nv.constant0._Z8gaussParPPdiS_S_ --------------------------
	.section	.nv.constant0._Z8gaussParPPdiS_S_,"a",@progbits
	.sectionflags	@""
	.align	4
.nv.constant0._Z8gaussParPPdiS_S_:
	.zero		928


//--------------------- SYMBOLS --------------------------

	.type		.nv.reservedSmem.offset0,@object
	.size		.nv.reservedSmem.offset0,0x4
